//
// Generated by NVIDIA NVVM Compiler
//
// Compiler Build ID: CL-36424714
// Cuda compilation tools, release 13.0, V13.0.88
// Based on NVVM 20.0.0
//

.version 9.0
.target sm_100
.address_size 64

	// .globl	_Z13synthesis_512PfS_S_fffiii

.visible .entry _Z13synthesis_512PfS_S_fffiii(
	.param .u64 .ptr .align 1 _Z13synthesis_512PfS_S_fffiii_param_0,
	.param .u64 .ptr .align 1 _Z13synthesis_512PfS_S_fffiii_param_1,
	.param .u64 .ptr .align 1 _Z13synthesis_512PfS_S_fffiii_param_2,
	.param .f32 _Z13synthesis_512PfS_S_fffiii_param_3,
	.param .f32 _Z13synthesis_512PfS_S_fffiii_param_4,
	.param .f32 _Z13synthesis_512PfS_S_fffiii_param_5,
	.param .u32 _Z13synthesis_512PfS_S_fffiii_param_6,
	.param .u32 _Z13synthesis_512PfS_S_fffiii_param_7,
	.param .u32 _Z13synthesis_512PfS_S_fffiii_param_8
)
{
	.reg .pred 	%p<30>;
	.reg .b32 	%r<34>;
	.reg .b32 	%f<39>;
	.reg .b64 	%rd<37>;

	ld.param.u64 	%rd8, [_Z13synthesis_512PfS_S_fffiii_param_0];
	ld.param.u64 	%rd7, [_Z13synthesis_512PfS_S_fffiii_param_2];
	ld.param.f32 	%f4, [_Z13synthesis_512PfS_S_fffiii_param_4];
	ld.param.f32 	%f5, [_Z13synthesis_512PfS_S_fffiii_param_5];
	ld.param.u32 	%r11, [_Z13synthesis_512PfS_S_fffiii_param_6];
	ld.param.u32 	%r12, [_Z13synthesis_512PfS_S_fffiii_param_7];
	cvta.to.global.u64 	%rd1, %rd8;
	setp.lt.s32 	%p2, %r12, 1;
	@%p2 bra 	$L__BB0_24;
	mul.lo.s32 	%r1, %r11, %r11;
	add.s32 	%r2, %r11, -1;
	mov.f32 	%f6, 0f3F800000;
	sub.f32 	%f1, %f6, %f4;
	add.f32 	%f2, %f4, 0f3F800000;
	add.s32 	%r13, %r11, -2;
	mul.lo.s32 	%r14, %r11, %r13;
	mul.wide.s32 	%rd9, %r11, 4;
	add.s64 	%rd2, %rd1, %rd9;
	mul.wide.s32 	%rd10, %r14, 4;
	add.s64 	%rd3, %rd1, %rd10;
	neg.s32 	%r33, %r12;
	mov.u32 	%r15, %ntid.x;
	mov.u32 	%r16, %ctaid.x;
	mov.u32 	%r17, %tid.x;
	mad.lo.s32 	%r18, %r16, %r15, %r17;
	mul.lo.s32 	%r32, %r12, %r18;
	cvta.to.global.u64 	%rd4, %rd7;
$L__BB0_2:
	setp.ge.s32 	%p3, %r32, %r1;
	@%p3 bra 	$L__BB0_23;
	mul.wide.s32 	%rd11, %r32, 4;
	add.s64 	%rd5, %rd1, %rd11;
	div.s32 	%r7, %r32, %r11;
	mul.lo.s32 	%r19, %r7, %r11;
	sub.s32 	%r8, %r32, %r19;
	setp.lt.s32 	%p4, %r7, %r2;
	setp.gt.s32 	%p5, %r7, 0;
	and.pred  	%p1, %p4, %p5;
	not.pred 	%p6, %p1;
	setp.ge.s32 	%p7, %r8, %r2;
	or.pred  	%p8, %p6, %p7;
	setp.lt.s32 	%p9, %r8, 1;
	or.pred  	%p10, %p9, %p8;
	@%p10 bra 	$L__BB0_5;
	ld.param.f32 	%f38, [_Z13synthesis_512PfS_S_fffiii_param_3];
	ld.param.u64 	%rd36, [_Z13synthesis_512PfS_S_fffiii_param_1];
	add.s32 	%r20, %r7, -1;
	mul.lo.s32 	%r21, %r20, %r11;
	add.s32 	%r22, %r21, %r8;
	cvta.to.global.u64 	%rd12, %rd36;
	mul.wide.s32 	%rd13, %r22, 4;
	add.s64 	%rd14, %rd12, %rd13;
	ld.global.f32 	%f7, [%rd14];
	shl.b32 	%r23, %r11, 1;
	add.s32 	%r24, %r21, %r23;
	add.s32 	%r25, %r24, %r8;
	mul.wide.s32 	%rd15, %r25, 4;
	add.s64 	%rd16, %rd12, %rd15;
	ld.global.f32 	%f8, [%rd16];
	add.f32 	%f9, %f7, %f8;
	sub.s32 	%r26, %r24, %r11;
	cvt.s64.s32 	%rd17, %r26;
	cvt.u64.u32 	%rd18, %r8;
	add.s64 	%rd19, %rd18, %rd17;
	shl.b64 	%rd20, %rd19, 2;
	add.s64 	%rd21, %rd12, %rd20;
	ld.global.f32 	%f10, [%rd21+-4];
	add.f32 	%f11, %f9, %f10;
	ld.global.f32 	%f12, [%rd21+4];
	add.f32 	%f13, %f11, %f12;
	add.s32 	%r27, %r22, %r11;
	add.s64 	%rd23, %rd14, %rd9;
	ld.global.f32 	%f14, [%rd23];
	fma.rn.f32 	%f15, %f14, 0fC0800000, %f13;
	mul.f32 	%f16, %f38, %f15;
	fma.rn.f32 	%f17, %f14, 0f40000000, %f16;
	mul.wide.s32 	%rd24, %r27, 4;
	add.s64 	%rd25, %rd4, %rd24;
	ld.global.f32 	%f18, [%rd25];
	mul.f32 	%f19, %f1, %f18;
	sub.f32 	%f20, %f17, %f19;
	div.rn.f32 	%f21, %f20, %f2;
	st.global.f32 	[%rd5], %f21;
$L__BB0_5:
	setp.lt.s32 	%p11, %r8, 1;
	setp.ge.s32 	%p12, %r8, %r2;
	or.pred  	%p13, %p12, %p11;
	@%p13 bra 	$L__BB0_10;
	setp.ne.s32 	%p14, %r7, 0;
	@%p14 bra 	$L__BB0_8;
	mul.wide.u32 	%rd28, %r8, 4;
	add.s64 	%rd29, %rd2, %rd28;
	ld.global.f32 	%f24, [%rd29];
	mul.f32 	%f25, %f5, %f24;
	st.global.f32 	[%rd5], %f25;
	bra.uni 	$L__BB0_10;
$L__BB0_8:
	setp.ne.s32 	%p15, %r7, %r2;
	@%p15 bra 	$L__BB0_10;
	mul.wide.u32 	%rd26, %r8, 4;
	add.s64 	%rd27, %rd3, %rd26;
	ld.global.f32 	%f22, [%rd27];
	mul.f32 	%f23, %f5, %f22;
	st.global.f32 	[%rd5], %f23;
$L__BB0_10:
	@%p6 bra 	$L__BB0_15;
	setp.ne.s32 	%p17, %r8, 0;
	@%p17 bra 	$L__BB0_13;
	mul.lo.s32 	%r29, %r7, %r11;
	mul.wide.s32 	%rd32, %r29, 4;
	add.s64 	%rd33, %rd1, %rd32;
	ld.global.f32 	%f28, [%rd33+4];
	mul.f32 	%f29, %f5, %f28;
	st.global.f32 	[%rd5], %f29;
	bra.uni 	$L__BB0_15;
$L__BB0_13:
	setp.ne.s32 	%p18, %r8, %r2;
	@%p18 bra 	$L__BB0_15;
	mul.lo.s32 	%r28, %r7, %r11;
	mul.wide.s32 	%rd30, %r28, 4;
	add.s64 	%rd31, %rd2, %rd30;
	ld.global.f32 	%f26, [%rd31+-8];
	mul.f32 	%f27, %f5, %f26;
	st.global.f32 	[%rd5], %f27;
$L__BB0_15:
	or.b32  	%r30, %r8, %r7;
	setp.ne.s32 	%p19, %r30, 0;
	@%p19 bra 	$L__BB0_17;
	ld.global.f32 	%f36, [%rd2];
	mul.f32 	%f37, %f5, %f36;
	st.global.f32 	[%rd5], %f37;
	bra.uni 	$L__BB0_23;
$L__BB0_17:
	setp.ne.s32 	%p20, %r7, %r2;
	setp.ne.s32 	%p21, %r8, 0;
	or.pred  	%p22, %p20, %p21;
	@%p22 bra 	$L__BB0_19;
	ld.global.f32 	%f34, [%rd3];
	mul.f32 	%f35, %f5, %f34;
	st.global.f32 	[%rd5], %f35;
	bra.uni 	$L__BB0_23;
$L__BB0_19:
	setp.ne.s32 	%p23, %r7, 0;
	setp.ne.s32 	%p24, %r8, %r2;
	or.pred  	%p25, %p23, %p24;
	@%p25 bra 	$L__BB0_21;
	ld.global.f32 	%f32, [%rd2+-8];
	mul.f32 	%f33, %f5, %f32;
	st.global.f32 	[%rd5], %f33;
	bra.uni 	$L__BB0_23;
$L__BB0_21:
	setp.ne.s32 	%p26, %r8, %r2;
	setp.ne.s32 	%p27, %r7, %r2;
	or.pred  	%p28, %p27, %p26;
	@%p28 bra 	$L__BB0_23;
	mul.lo.s32 	%r31, %r2, %r2;
	mul.wide.u32 	%rd34, %r31, 4;
	add.s64 	%rd35, %rd2, %rd34;
	ld.global.f32 	%f30, [%rd35+-8];
	mul.f32 	%f31, %f5, %f30;
	st.global.f32 	[%rd5], %f31;
$L__BB0_23:
	add.s32 	%r33, %r33, 1;
	setp.ne.s32 	%p29, %r33, 0;
	add.s32 	%r32, %r32, 1;
	@%p29 bra 	$L__BB0_2;
$L__BB0_24:
	ret;

}


// ===== COMPILED SASS (sm_100) =====

	.target	sm_100

	.elftype	@"ET_EXEC"


//--------------------- .note.nv.tkinfo           --------------------------
	.section	.note.nv.tkinfo,"",@"SHT_NOTE"
	.sectionflags	@"SHF_NOTE_NV_TKINFO"
	.tkinfo
        /*0018*/ 	.word	0x00000002
        /*0030*/ 	.string	""
        /*0030*/ 	.string	"ptxas"
        /*0030*/ 	.string	"Cuda compilation tools, release 13.0, V13.0.88"
        /*0030*/ 	.string	"Build cuda_13.0.r13.0/compiler.36424714_0"
        /*0030*/ 	.string	"-arch sm_100 -m 64 "



//--------------------- .note.nv.cuinfo           --------------------------
	.section	.note.nv.cuinfo,"",@"SHT_NOTE"
	.sectionflags	@"SHF_NOTE_NV_CUINFO"
        /*0018*/ 	.short	0x0002
        /*001a*/ 	.short	0x0064
        /*001c*/ 	.short	0x0082
	.zero		2


//--------------------- .nv.info                  --------------------------
	.section	.nv.info,"",@"SHT_CUDA_INFO"
	.align	4


	//----- nvinfo : EIATTR_REGCOUNT
	.align		4
        /*0000*/ 	.byte	0x04, 0x2f
        /*0002*/ 	.short	(.L_1 - .L_0)
	.align		4
.L_0:
        /*0004*/ 	.word	index@(_Z13synthesis_512PfS_S_fffiii)
        /*0008*/ 	.word	0x00000020


	//----- nvinfo : EIATTR_FRAME_SIZE
	.align		4
.L_1:
        /*000c*/ 	.byte	0x04, 0x11
        /*000e*/ 	.short	(.L_3 - .L_2)
	.align		4
.L_2:
        /*0010*/ 	.word	index@($__internal_0_$__cuda_sm3x_div_rn_noftz_f32_slowpath)
        /*0014*/ 	.word	0x00000000


	//----- nvinfo : EIATTR_FRAME_SIZE
	.align		4
.L_3:
        /*0018*/ 	.byte	0x04, 0x11
        /*001a*/ 	.short	(.L_5 - .L_4)
	.align		4
.L_4:
        /*001c*/ 	.word	index@(_Z13synthesis_512PfS_S_fffiii)
        /*0020*/ 	.word	0x00000000


	//----- nvinfo : EIATTR_MIN_STACK_SIZE
	.align		4
.L_5:
        /*0024*/ 	.byte	0x04, 0x12
        /*0026*/ 	.short	(.L_7 - .L_6)
	.align		4
.L_6:
        /*0028*/ 	.word	index@(_Z13synthesis_512PfS_S_fffiii)
        /*002c*/ 	.word	0x00000000
.L_7:


//--------------------- .nv.compat                --------------------------
	.section	.nv.compat,"",@"SHT_CUDA_COMPAT_INFO"
	.align	4
        /*0000*/ 	.byte	0x02, 0x09, 0x00, 0x00, 0x02, 0x02, 0x01, 0x00, 0x02, 0x05, 0x05, 0x00, 0x03, 0x07, 0x01, 0x01
        /*0010*/ 	.byte	0x02, 0x03, 0x00, 0x00, 0x02, 0x06, 0x01, 0x00, 0x04, 0x0b, 0x08, 0x00, 0x01, 0x00, 0x00, 0x00
        /*0020*/ 	.byte	0x00, 0x00, 0x00, 0x00


//--------------------- .nv.info._Z13synthesis_512PfS_S_fffiii --------------------------
	.section	.nv.info._Z13synthesis_512PfS_S_fffiii,"",@"SHT_CUDA_INFO"
	.sectionflags	@""
	.align	4


	//----- nvinfo : EIATTR_CUDA_API_VERSION
	.align		4
        /*0000*/ 	.byte	0x04, 0x37
        /*0002*/ 	.short	(.L_9 - .L_8)
.L_8:
        /*0004*/ 	.word	0x00000082


	//----- nvinfo : EIATTR_KPARAM_INFO
	.align		4
.L_9:
        /*0008*/ 	.byte	0x04, 0x17
        /*000a*/ 	.short	(.L_11 - .L_10)
.L_10:
        /*000c*/ 	.word	0x00000000
        /*0010*/ 	.short	0x0008
        /*0012*/ 	.short	0x002c
        /*0014*/ 	.byte	0x00, 0xf0, 0x11, 0x00


	//----- nvinfo : EIATTR_KPARAM_INFO
	.align		4
.L_11:
        /*0018*/ 	.byte	0x04, 0x17
        /*001a*/ 	.short	(.L_13 - .L_12)
.L_12:
        /*001c*/ 	.word	0x00000000
        /*0020*/ 	.short	0x0007
        /*0022*/ 	.short	0x0028
        /*0024*/ 	.byte	0x00, 0xf0, 0x11, 0x00


	//----- nvinfo : EIATTR_KPARAM_INFO
	.align		4
.L_13:
        /*0028*/ 	.byte	0x04, 0x17
        /*002a*/ 	.short	(.L_15 - .L_14)
.L_14:
        /*002c*/ 	.word	0x00000000
        /*0030*/ 	.short	0x0006
        /*0032*/ 	.short	0x0024
        /*0034*/ 	.byte	0x00, 0xf0, 0x11, 0x00


	//----- nvinfo : EIATTR_KPARAM_INFO
	.align		4
.L_15:
        /*0038*/ 	.byte	0x04, 0x17
        /*003a*/ 	.short	(.L_17 - .L_16)
.L_16:
        /*003c*/ 	.word	0x00000000
        /*0040*/ 	.short	0x0005
        /*0042*/ 	.short	0x0020
        /*0044*/ 	.byte	0x00, 0xf0, 0x11, 0x00


	//----- nvinfo : EIATTR_KPARAM_INFO
	.align		4
.L_17:
        /*0048*/ 	.byte	0x04, 0x17
        /*004a*/ 	.short	(.L_19 - .L_18)
.L_18:
        /*004c*/ 	.word	0x00000000
        /*0050*/ 	.short	0x0004
        /*0052*/ 	.short	0x001c
        /*0054*/ 	.byte	0x00, 0xf0, 0x11, 0x00


	//----- nvinfo : EIATTR_KPARAM_INFO
	.align		4
.L_19:
        /*0058*/ 	.byte	0x04, 0x17
        /*005a*/ 	.short	(.L_21 - .L_20)
.L_20:
        /*005c*/ 	.word	0x00000000
        /*0060*/ 	.short	0x0003
        /*0062*/ 	.short	0x0018
        /*0064*/ 	.byte	0x00, 0xf0, 0x11, 0x00


	//----- nvinfo : EIATTR_KPARAM_INFO
	.align		4
.L_21:
        /*0068*/ 	.byte	0x04, 0x17
        /*006a*/ 	.short	(.L_23 - .L_22)
.L_22:
        /*006c*/ 	.word	0x00000000
        /*0070*/ 	.short	0x0002
        /*0072*/ 	.short	0x0010
        /*0074*/ 	.byte	0x00, 0xf5, 0x21, 0x00


	//----- nvinfo : EIATTR_KPARAM_INFO
	.align		4
.L_23:
        /*0078*/ 	.byte	0x04, 0x17
        /*007a*/ 	.short	(.L_25 - .L_24)
.L_24:
        /*007c*/ 	.word	0x00000000
        /*0080*/ 	.short	0x0001
        /*0082*/ 	.short	0x0008
        /*0084*/ 	.byte	0x00, 0xf5, 0x21, 0x00


	//----- nvinfo : EIATTR_KPARAM_INFO
	.align		4
.L_25:
        /*0088*/ 	.byte	0x04, 0x17
        /*008a*/ 	.short	(.L_27 - .L_26)
.L_26:
        /*008c*/ 	.word	0x00000000
        /*0090*/ 	.short	0x0000
        /*0092*/ 	.short	0x0000
        /*0094*/ 	.byte	0x00, 0xf5, 0x21, 0x00


	//----- nvinfo : EIATTR_SPARSE_MMA_MASK
	.align		4
.L_27:
        /*0098*/ 	.byte	0x03, 0x50
        /*009a*/ 	.short	0x0000


	//----- nvinfo : EIATTR_MAXREG_COUNT
	.align		4
        /*009c*/ 	.byte	0x03, 0x1b
        /*009e*/ 	.short	0x00ff


	//----- nvinfo : EIATTR_MERCURY_ISA_VERSION
	.align		4
        /*00a0*/ 	.byte	0x03, 0x5f
        /*00a2*/ 	.short	0x0101


	//----- nvinfo : EIATTR_VRC_CTA_INIT_COUNT
	.align		4
        /*00a4*/ 	.byte	0x02, 0x4a
	.zero		1
	.zero		1


	//----- nvinfo : EIATTR_EXIT_INSTR_OFFSETS
	.align		4
        /*00a8*/ 	.byte	0x04, 0x1c
        /*00aa*/ 	.short	(.L_29 - .L_28)


	//   ....[0]....
.L_28:
        /*00ac*/ 	.word	0x00000030


	//   ....[1]....
        /*00b0*/ 	.word	0x00000b00


	//----- nvinfo : EIATTR_CRS_STACK_SIZE
	.align		4
.L_29:
        /*00b4*/ 	.byte	0x04, 0x1e
        /*00b6*/ 	.short	(.L_31 - .L_30)
.L_30:
        /*00b8*/ 	.word	0x00000000


	//----- nvinfo : EIATTR_CBANK_PARAM_SIZE
	.align		4
.L_31:
        /*00bc*/ 	.byte	0x03, 0x19
        /*00be*/ 	.short	0x0030


	//----- nvinfo : EIATTR_PARAM_CBANK
	.align		4
        /*00c0*/ 	.byte	0x04, 0x0a
        /*00c2*/ 	.short	(.L_33 - .L_32)
	.align		4
.L_32:
        /*00c4*/ 	.word	index@(.nv.constant0._Z13synthesis_512PfS_S_fffiii)
        /*00c8*/ 	.short	0x0380
        /*00ca*/ 	.short	0x0030


	//----- nvinfo : EIATTR_SW_WAR
	.align		4
.L_33:
        /*00cc*/ 	.byte	0x04, 0x36
        /*00ce*/ 	.short	(.L_35 - .L_34)
.L_34:
        /*00d0*/ 	.word	0x00000008
.L_35:


//--------------------- .nv.callgraph             --------------------------
	.section	.nv.callgraph,"",@"SHT_CUDA_CALLGRAPH"
	.align	4
	.sectionentsize	8
	.align		4
        /*0000*/ 	.word	0x00000000
	.align		4
        /*0004*/ 	.word	0xffffffff
	.align		4
        /*0008*/ 	.word	0x00000000
	.align		4
        /*000c*/ 	.word	0xfffffffe
	.align		4
        /*0010*/ 	.word	0x00000000
	.align		4
        /*0014*/ 	.word	0xfffffffd
	.align		4
        /*0018*/ 	.word	0x00000000
	.align		4
        /*001c*/ 	.word	0xfffffffc


//--------------------- .text._Z13synthesis_512PfS_S_fffiii --------------------------
	.section	.text._Z13synthesis_512PfS_S_fffiii,"ax",@progbits
	.align	128
        .global         _Z13synthesis_512PfS_S_fffiii
        .type           _Z13synthesis_512PfS_S_fffiii,@function
        .size           _Z13synthesis_512PfS_S_fffiii,(.L_x_28 - _Z13synthesis_512PfS_S_fffiii)
        .other          _Z13synthesis_512PfS_S_fffiii,@"STO_CUDA_ENTRY STV_DEFAULT"
_Z13synthesis_512PfS_S_fffiii:
.text._Z13synthesis_512PfS_S_fffiii:
[----:B------:R-:W-:Y:S08]  /*0000*/  LDC R1, c[0x0][0x37c] ;  /* 0x0000df00ff017b82 */ /* 0x000ff00000000800 */
[----:B------:R-:W0:Y:S02]  /*0010*/  LDC R6, c[0x0][0x3a8] ;  /* 0x0000ea00ff067b82 */ /* 0x000e240000000800 */
[----:B0-----:R-:W-:-:S13]  /*0020*/  ISETP.GE.AND P0, PT, R6, 0x1, PT ;  /* 0x000000010600780c */ /* 0x001fda0003f06270 */
[----:B------:R-:W-:Y:S05]  /*0030*/  @!P0 EXIT ;  /* 0x000000000000894d */ /* 0x000fea0003800000 */
[----:B------:R-:W0:Y:S01]  /*0040*/  S2R R3, SR_CTAID.X ;  /* 0x0000000000037919 */ /* 0x000e220000002500 */
[----:B------:R-:W1:Y:S01]  /*0050*/  LDC R5, c[0x0][0x3a4] ;  /* 0x0000e900ff057b82 */ /* 0x000e620000000800 */
[----:B------:R-:W0:Y:S01]  /*0060*/  LDCU UR4, c[0x0][0x360] ;  /* 0x00006c00ff0477ac */ /* 0x000e220008000800 */
[----:B------:R-:W0:Y:S01]  /*0070*/  S2R R4, SR_TID.X ;  /* 0x0000000000047919 */ /* 0x000e220000002100 */
[----:B------:R-:W2:Y:S05]  /*0080*/  LDCU.64 UR6, c[0x0][0x358] ;  /* 0x00006b00ff0677ac */ /* 0x000eaa0008000a00 */
[----:B------:R-:W3:Y:S01]  /*0090*/  LDC.64 R14, c[0x0][0x380] ;  /* 0x0000e000ff0e7b82 */ /* 0x000ee20000000a00 */
[----:B------:R-:W4:Y:S01]  /*00a0*/  LDCU UR9, c[0x0][0x3a0] ;  /* 0x00007400ff0977ac */ /* 0x000f220008000800 */
[----:B------:R-:W0:Y:S06]  /*00b0*/  LDCU UR8, c[0x0][0x398] ;  /* 0x00007300ff0877ac */ /* 0x000e2c0008000800 */
[----:B------:R-:W5:Y:S01]  /*00c0*/  LDC R7, c[0x0][0x39c] ;  /* 0x0000e700ff077b82 */ /* 0x000f620000000800 */
[----:B------:R-:W0:Y:S07]  /*00d0*/  LDCU.64 UR10, c[0x0][0x3a0] ;  /* 0x00007400ff0a77ac */ /* 0x000e2e0008000a00 */
[----:B------:R-:W2:Y:S01]  /*00e0*/  LDC R0, c[0x0][0x3a4] ;  /* 0x0000e900ff007b82 */ /* 0x000ea20000000800 */
[----:B-1----:R-:W-:-:S04]  /*00f0*/  VIADD R2, R5, 0xfffffffe ;  /* 0xfffffffe05027836 */ /* 0x002fc80000000000 */
[----:B------:R-:W-:Y:S02]  /*0100*/  IMAD R13, R2, R5, RZ ;  /* 0x00000005020d7224 */ /* 0x000fe400078e02ff */
[----:B------:R-:W-:Y:S01]  /*0110*/  IMAD.MOV R2, RZ, RZ, -R6 ;  /* 0x000000ffff027224 */ /* 0x000fe200078e0a06 */
[----:B------:R-:W1:Y:S01]  /*0120*/  LDC.64 R10, c[0x0][0x380] ;  /* 0x0000e000ff0a7b82 */ /* 0x000e620000000a00 */
[----:B---3--:R-:W-:-:S04]  /*0130*/  IMAD.WIDE R12, R13, 0x4, R14 ;  /* 0x000000040d0c7825 */ /* 0x008fc800078e020e */
[----:B0-----:R-:W-:Y:S01]  /*0140*/  IMAD R3, R3, UR4, R4 ;  /* 0x0000000403037c24 */ /* 0x001fe2000f8e0204 */
[----:B------:R-:W0:Y:S01]  /*0150*/  LDCU.64 UR4, c[0x0][0x388] ;  /* 0x00007100ff0477ac */ /* 0x000e220008000a00 */
[----:B------:R-:W-:Y:S02]  /*0160*/  IMAD R4, R5, R5, RZ ;  /* 0x0000000505047224 */ /* 0x000fe400078e02ff */
[----:B------:R-:W-:Y:S02]  /*0170*/  IMAD R3, R3, R6, RZ ;  /* 0x0000000603037224 */ /* 0x000fe400078e02ff */
[----:B-----5:R-:W-:Y:S01]  /*0180*/  FADD R6, -R7, 1 ;  /* 0x3f80000007067421 */ /* 0x020fe20000000100 */
[----:B------:R-:W-:-:S04]  /*0190*/  IMAD.WIDE R14, R5, 0x4, R14 ;  /* 0x00000004050e7825 */ /* 0x000fc800078e020e */
[----:B------:R-:W-:Y:S01]  /*01a0*/  FADD R7, R7, 1 ;  /* 0x3f80000007077421 */ /* 0x000fe20000000000 */
[----:B--2-4-:R-:W-:-:S07]  /*01b0*/  VIADD R5, R5, 0xffffffff ;  /* 0xffffffff05057836 */ /* 0x014fce0000000000 */
.L_x_15:
[----:B------:R-:W-:Y:S01]  /*01c0*/  ISETP.GE.AND P0, PT, R3, R4, PT ;  /* 0x000000040300720c */ /* 0x000fe20003f06270 */
[----:B------:R-:W-:Y:S01]  /*01d0*/  BSSY.RECONVERGENT B0, `(.L_x_0) ;  /* 0x0000090000007945 */ /* 0x000fe20003800200 */
[----:B------:R-:W-:-:S04]  /*01e0*/  IADD3 R2, PT, PT, R2, 0x1, RZ ;  /* 0x0000000102027810 */ /* 0x000fc80007ffe0ff */
[----:B------:R-:W-:-:S07]  /*01f0*/  ISETP.NE.AND P3, PT, R2, RZ, PT ;  /* 0x000000ff0200720c */ /* 0x000fce0003f65270 */
[----:B-1234-:R-:W-:Y:S06]  /*0200*/  @P0 BRA `(.L_x_1) ;  /* 0x0000000800300947 */ /* 0x01efec0003800000 */
[----:B------:R-:W-:Y:S01]  /*0210*/  IABS R18, R0 ;  /* 0x0000000000127213 */ /* 0x000fe20000000000 */
[----:B------:R-:W-:Y:S01]  /*0220*/  BSSY.RECONVERGENT B1, `(.L_x_2) ;  /* 0x000004b000017945 */ /* 0x000fe20003800200 */
[----:B------:R-:W-:Y:S02]  /*0230*/  IABS R19, R3 ;  /* 0x0000000300137213 */ /* 0x000fe40000000000 */
[----:B------:R-:W2:Y:S08]  /*0240*/  I2F.RP R16, R18 ;  /* 0x0000001200107306 */ /* 0x000eb00000209400 */
[----:B--2---:R-:W2:Y:S02]  /*0250*/  MUFU.RCP R16, R16 ;  /* 0x0000001000107308 */ /* 0x004ea40000001000 */
[----:B--2---:R-:W-:-:S06]  /*0260*/  VIADD R8, R16, 0xffffffe ;  /* 0x0ffffffe10087836 */ /* 0x004fcc0000000000 */
[----:B------:R2:W3:Y:S02]  /*0270*/  F2I.FTZ.U32.TRUNC.NTZ R9, R8 ;  /* 0x0000000800097305 */ /* 0x0004e4000021f000 */
[----:B--2---:R-:W-:Y:S02]  /*0280*/  IMAD.MOV.U32 R8, RZ, RZ, RZ ;  /* 0x000000ffff087224 */ /* 0x004fe400078e00ff */
[----:B---3--:R-:W-:-:S04]  /*0290*/  IMAD.MOV R17, RZ, RZ, -R9 ;  /* 0x000000ffff117224 */ /* 0x008fc800078e0a09 */
[----:B------:R-:W-:-:S04]  /*02a0*/  IMAD R17, R17, R18, RZ ;  /* 0x0000001211117224 */ /* 0x000fc800078e02ff */
[----:B------:R-:W-:Y:S01]  /*02b0*/  IMAD.HI.U32 R9, R9, R17, R8 ;  /* 0x0000001109097227 */ /* 0x000fe200078e0008 */
[----:B------:R-:W-:-:S05]  /*02c0*/  MOV R17, R19 ;  /* 0x0000001300117202 */ /* 0x000fca0000000f00 */
[----:B------:R-:W-:-:S04]  /*02d0*/  IMAD.HI.U32 R8, R9, R17, RZ ;  /* 0x0000001109087227 */ /* 0x000fc800078e00ff */
[----:B------:R-:W-:-:S04]  /*02e0*/  IMAD.MOV R9, RZ, RZ, -R8 ;  /* 0x000000ffff097224 */ /* 0x000fc800078e0a08 */
[----:B------:R-:W-:Y:S02]  /*02f0*/  IMAD R9, R18, R9, R17 ;  /* 0x0000000912097224 */ /* 0x000fe400078e0211 */
[----:B-1----:R-:W-:-:S03]  /*0300*/  IMAD.WIDE R16, R3, 0x4, R10 ;  /* 0x0000000403107825 */ /* 0x002fc600078e020a */
[----:B------:R-:W-:-:S13]  /*0310*/  ISETP.GT.U32.AND P1, PT, R18, R9, PT ;  /* 0x000000091200720c */ /* 0x000fda0003f24070 */
[----:B------:R-:W-:Y:S01]  /*0320*/  @!P1 IMAD.IADD R9, R9, 0x1, -R18 ;  /* 0x0000000109099824 */ /* 0x000fe200078e0a12 */
[----:B------:R-:W-:Y:S02]  /*0330*/  @!P1 IADD3 R8, PT, PT, R8, 0x1, RZ ;  /* 0x0000000108089810 */ /* 0x000fe40007ffe0ff */
[----:B------:R-:W-:Y:S02]  /*0340*/  ISETP.NE.AND P1, PT, R0, RZ, PT ;  /* 0x000000ff0000720c */ /* 0x000fe40003f25270 */
[----:B------:R-:W-:Y:S02]  /*0350*/  ISETP.GE.U32.AND P0, PT, R9, R18, PT ;  /* 0x000000120900720c */ /* 0x000fe40003f06070 */
[----:B------:R-:W-:-:S04]  /*0360*/  LOP3.LUT R9, R3, R0, RZ, 0x3c, !PT ;  /* 0x0000000003097212 */ /* 0x000fc800078e3cff */
[----:B------:R-:W-:-:S07]  /*0370*/  ISETP.GE.AND P2, PT, R9, RZ, PT ;  /* 0x000000ff0900720c */ /* 0x000fce0003f46270 */
[----:B------:R-:W-:-:S06]  /*0380*/  @P0 VIADD R8, R8, 0x1 ;  /* 0x0000000108080836 */ /* 0x000fcc0000000000 */
[----:B------:R-:W-:Y:S01]  /*0390*/  @!P2 IMAD.MOV R8, RZ, RZ, -R8 ;  /* 0x000000ffff08a224 */ /* 0x000fe200078e0a08 */
[----:B------:R-:W-:-:S04]  /*03a0*/  @!P1 LOP3.LUT R8, RZ, R0, RZ, 0x33, !PT ;  /* 0x00000000ff089212 */ /* 0x000fc800078e33ff */
[C---:B------:R-:W-:Y:S02]  /*03b0*/  IADD3 R24, PT, PT, -R8.reuse, RZ, RZ ;  /* 0x000000ff08187210 */ /* 0x040fe40007ffe1ff */
[----:B------:R-:W-:-:S03]  /*03c0*/  ISETP.GT.AND P0, PT, R8, RZ, PT ;  /* 0x000000ff0800720c */ /* 0x000fc60003f04270 */
[----:B------:R-:W-:Y:S01]  /*03d0*/  IMAD R24, R0, R24, R3 ;  /* 0x0000001800187224 */ /* 0x000fe200078e0203 */
[----:B------:R-:W-:-:S04]  /*03e0*/  ISETP.LT.AND P0, PT, R8, R5, P0 ;  /* 0x000000050800720c */ /* 0x000fc80000701270 */
[----:B------:R-:W-:-:S04]  /*03f0*/  ISETP.GE.OR P1, PT, R24, R5, !P0 ;  /* 0x000000051800720c */ /* 0x000fc80004726670 */
[----:B------:R-:W-:-:S13]  /*0400*/  ISETP.LT.OR P1, PT, R24, 0x1, P1 ;  /* 0x000000011800780c */ /* 0x000fda0000f21670 */
[----:B------:R-:W-:Y:S05]  /*0410*/  @P1 BRA `(.L_x_3) ;  /* 0x0000000000ac1947 */ /* 0x000fea0003800000 */
[----:B------:R-:W-:Y:S01]  /*0420*/  VIADD R9, R8, 0xffffffff ;  /* 0xffffffff08097836 */ /* 0x000fe20000000000 */
[----:B------:R-:W1:Y:S03]  /*0430*/  LDC.64 R20, c[0x0][0x388] ;  /* 0x0000e200ff147b82 */ /* 0x000e660000000a00 */
[----:B------:R-:W-:-:S04]  /*0440*/  IMAD R9, R9, R0, RZ ;  /* 0x0000000009097224 */ /* 0x000fc800078e02ff */
[--C-:B------:R-:W-:Y:S02]  /*0450*/  IMAD R19, R0, 0x2, R9.reuse ;  /* 0x0000000200137824 */ /* 0x100fe400078e0209 */
[----:B------:R-:W-:-:S03]  /*0460*/  IMAD.IADD R27, R24, 0x1, R9 ;  /* 0x00000001181b7824 */ /* 0x000fc600078e0209 */
[----:B------:R-:W-:-:S04]  /*0470*/  IADD3 R23, PT, PT, R19, -R0, RZ ;  /* 0x8000000013177210 */ /* 0x000fc80007ffe0ff */
[----:B------:R-:W-:-:S04]  /*0480*/  IADD3 R18, P1, PT, R24, R23, RZ ;  /* 0x0000001718127210 */ /* 0x000fc80007f3e0ff */
[----:B------:R-:W-:Y:S01]  /*0490*/  LEA.HI.X.SX32 R25, R23, RZ, 0x1, P1 ;  /* 0x000000ff17197211 */ /* 0x000fe200008f0eff */
[----:B------:R-:W-:Y:S01]  /*04a0*/  IMAD.IADD R23, R24, 0x1, R19 ;  /* 0x0000000118177824 */ /* 0x000fe200078e0213 */
[----:B0-----:R-:W-:-:S03]  /*04b0*/  LEA R28, P1, R18, UR4, 0x2 ;  /* 0x00000004121c7c11 */ /* 0x001fc6000f8210ff */
[----:B-1----:R-:W-:Y:S01]  /*04c0*/  IMAD.WIDE R22, R23, 0x4, R20 ;  /* 0x0000000417167825 */ /* 0x002fe200078e0214 */
[----:B------:R-:W-:Y:S02]  /*04d0*/  LEA.HI.X R29, R18, UR5, R25, 0x2, P1 ;  /* 0x00000005121d7c11 */ /* 0x000fe400088f1419 */
[----:B------:R-:W0:Y:S01]  /*04e0*/  LDC.64 R18, c[0x0][0x390] ;  /* 0x0000e400ff127b82 */ /* 0x000e220000000a00 */
[C---:B------:R-:W-:Y:S01]  /*04f0*/  IMAD.WIDE R20, R27.reuse, 0x4, R20 ;  /* 0x000000041b147825 */ /* 0x040fe200078e0214 */
[----:B------:R1:W2:Y:S04]  /*0500*/  LDG.E R9, desc[UR6][R22.64] ;  /* 0x0000000616097981 */ /* 0x0002a8000c1e1900 */
[----:B------:R-:W3:Y:S04]  /*0510*/  LDG.E R26, desc[UR6][R28.64+-0x4] ;  /* 0xfffffc061c1a7981 */ /* 0x000ee8000c1e1900 */
[----:B------:R-:W4:Y:S01]  /*0520*/  LDG.E R25, desc[UR6][R28.64+0x4] ;  /* 0x000004061c197981 */ /* 0x000f22000c1e1900 */
[----:B-1----:R-:W-:Y:S01]  /*0530*/  IMAD.WIDE R22, R0, 0x4, R20 ;  /* 0x0000000400167825 */ /* 0x002fe200078e0214 */
[----:B------:R-:W-:-:S05]  /*0540*/  IADD3 R27, PT, PT, R27, R0, RZ ;  /* 0x000000001b1b7210 */ /* 0x000fca0007ffe0ff */
[----:B------:R-:W5:Y:S04]  /*0550*/  LDG.E R22, desc[UR6][R22.64] ;  /* 0x0000000616167981 */ /* 0x000f68000c1e1900 */
[----:B------:R-:W2:Y:S01]  /*0560*/  LDG.E R28, desc[UR6][R20.64] ;  /* 0x00000006141c7981 */ /* 0x000ea2000c1e1900 */
[----:B0-----:R-:W-:-:S06]  /*0570*/  IMAD.WIDE R18, R27, 0x4, R18 ;  /* 0x000000041b127825 */ /* 0x001fcc00078e0212 */
[----:B------:R-:W5:Y:S01]  /*0580*/  LDG.E R19, desc[UR6][R18.64] ;  /* 0x0000000612137981 */ /* 0x000f62000c1e1900 */
[----:B------:R-:W-:Y:S01]  /*0590*/  BSSY.RECONVERGENT B2, `(.L_x_4) ;  /* 0x0000012000027945 */ /* 0x000fe20003800200 */
[----:B--2---:R-:W-:-:S04]  /*05a0*/  FADD R9, R28, R9 ;  /* 0x000000091c097221 */ /* 0x004fc80000000000 */
[----:B---3--:R-:W-:-:S04]  /*05b0*/  FADD R26, R9, R26 ;  /* 0x0000001a091a7221 */ /* 0x008fc80000000000 */
[----:B----4-:R-:W-:Y:S01]  /*05c0*/  FADD R25, R26, R25 ;  /* 0x000000191a197221 */ /* 0x010fe20000000000 */
[----:B------:R-:W0:Y:S03]  /*05d0*/  MUFU.RCP R28, R7 ;  /* 0x00000007001c7308 */ /* 0x000e260000001000 */
[----:B-----5:R-:W-:-:S04]  /*05e0*/  FFMA R25, R22, -4, R25 ;  /* 0xc080000016197823 */ /* 0x020fc80000000019 */
[----:B------:R-:W-:-:S04]  /*05f0*/  FMUL R25, R25, UR8 ;  /* 0x0000000819197c20 */ /* 0x000fc80008400000 */
[----:B------:R-:W-:-:S04]  /*0600*/  FFMA R25, R22, 2, R25 ;  /* 0x4000000016197823 */ /* 0x000fc80000000019 */
[----:B------:R-:W-:Y:S01]  /*0610*/  FFMA R20, -R6, R19, R25 ;  /* 0x0000001306147223 */ /* 0x000fe20000000119 */
[----:B0-----:R-:W-:-:S03]  /*0620*/  FFMA R9, -R7, R28, 1 ;  /* 0x3f80000007097423 */ /* 0x001fc6000000011c */
[----:B------:R-:W0:Y:S01]  /*0630*/  FCHK P1, R20, R7 ;  /* 0x0000000714007302 */ /* 0x000e220000020000 */
[----:B------:R-:W-:-:S04]  /*0640*/  FFMA R9, R28, R9, R28 ;  /* 0x000000091c097223 */ /* 0x000fc8000000001c */
[----:B------:R-:W-:-:S04]  /*0650*/  FFMA R18, R20, R9, RZ ;  /* 0x0000000914127223 */ /* 0x000fc800000000ff */
[----:B------:R-:W-:-:S04]  /*0660*/  FFMA R19, -R7, R18, R20 ;  /* 0x0000001207137223 */ /* 0x000fc80000000114 */
[----:B------:R-:W-:Y:S01]  /*0670*/  FFMA R9, R9, R19, R18 ;  /* 0x0000001309097223 */ /* 0x000fe20000000012 */
[----:B0-----:R-:W-:Y:S06]  /*0680*/  @!P1 BRA `(.L_x_5) ;  /* 0x0000000000089947 */ /* 0x001fec0003800000 */
[----:B------:R-:W-:-:S07]  /*0690*/  MOV R22, 0x6b0 ;  /* 0x000006b000167802 */ /* 0x000fce0000000f00 */
[----:B------:R-:W-:Y:S05]  /*06a0*/  CALL.REL.NOINC `($__internal_0_$__cuda_sm3x_div_rn_noftz_f32_slowpath) ;  /* 0x0000000400187944 */ /* 0x000fea0003c00000 */
.L_x_5:
[----:B------:R-:W-:Y:S05]  /*06b0*/  BSYNC.RECONVERGENT B2 ;  /* 0x0000000000027941 */ /* 0x000fea0003800200 */
.L_x_4:
[----:B------:R1:W-:Y:S02]  /*06c0*/  STG.E desc[UR6][R16.64], R9 ;  /* 0x0000000910007986 */ /* 0x0003e4000c101906 */
.L_x_3:
[----:B0-----:R-:W-:Y:S05]  /*06d0*/  BSYNC.RECONVERGENT B1 ;  /* 0x0000000000017941 */ /* 0x001fea0003800200 */
.L_x_2:
[C---:B------:R-:W-:Y:S01]  /*06e0*/  ISETP.GE.AND P1, PT, R24.reuse, 0x1, PT ;  /* 0x000000011800780c */ /* 0x040fe20003f26270 */
[----:B------:R-:W-:Y:S03]  /*06f0*/  BSSY.RECONVERGENT B1, `(.L_x_6) ;  /* 0x0000010000017945 */ /* 0x000fe60003800200 */
[----:B------:R-:W-:-:S13]  /*0700*/  ISETP.GE.OR P1, PT, R24, R5, !P1 ;  /* 0x000000051800720c */ /* 0x000fda0004f26670 */
[----:B------:R-:W-:Y:S05]  /*0710*/  @P1 BRA `(.L_x_7) ;  /* 0x0000000000341947 */ /* 0x000fea0003800000 */
[----:B------:R-:W-:-:S13]  /*0720*/  ISETP.NE.AND P1, PT, R8, RZ, PT ;  /* 0x000000ff0800720c */ /* 0x000fda0003f25270 */
[----:B------:R-:W-:Y:S05]  /*0730*/  @P1 BRA `(.L_x_8) ;  /* 0x0000000000141947 */ /* 0x000fea0003800000 */
[----:B------:R-:W-:-:S06]  /*0740*/  IMAD.WIDE.U32 R18, R24, 0x4, R14 ;  /* 0x0000000418127825 */ /* 0x000fcc00078e000e */
[----:B------:R-:W1:Y:S02]  /*0750*/  LDG.E R18, desc[UR6][R18.64] ;  /* 0x0000000612127981 */ /* 0x000e64000c1e1900 */
[----:B-1----:R-:W-:-:S05]  /*0760*/  FMUL R9, R18, UR9 ;  /* 0x0000000912097c20 */ /* 0x002fca0008400000 */
[----:B------:R0:W-:Y:S01]  /*0770*/  STG.E desc[UR6][R16.64], R9 ;  /* 0x0000000910007986 */ /* 0x0001e2000c101906 */
[----:B------:R-:W-:Y:S05]  /*0780*/  BRA `(.L_x_7) ;  /* 0x0000000000187947 */ /* 0x000fea0003800000 */
.L_x_8:
[----:B------:R-:W-:-:S13]  /*0790*/  ISETP.NE.AND P1, PT, R8, R5, PT ;  /* 0x000000050800720c */ /* 0x000fda0003f25270 */
[----:B------:R-:W-:Y:S05]  /*07a0*/  @P1 BRA `(.L_x_7) ;  /* 0x0000000000101947 */ /* 0x000fea0003800000 */
[----:B------:R-:W-:-:S06]  /*07b0*/  IMAD.WIDE.U32 R18, R24, 0x4, R12 ;  /* 0x0000000418127825 */ /* 0x000fcc00078e000c */
[----:B------:R-:W1:Y:S02]  /*07c0*/  LDG.E R18, desc[UR6][R18.64] ;  /* 0x0000000612127981 */ /* 0x000e64000c1e1900 */
[----:B-1----:R-:W-:-:S05]  /*07d0*/  FMUL R9, R18, UR9 ;  /* 0x0000000912097c20 */ /* 0x002fca0008400000 */
[----:B------:R2:W-:Y:S02]  /*07e0*/  STG.E desc[UR6][R16.64], R9 ;  /* 0x0000000910007986 */ /* 0x0005e4000c101906 */
.L_x_7:
[----:B------:R-:W-:Y:S05]  /*07f0*/  BSYNC.RECONVERGENT B1 ;  /* 0x0000000000017941 */ /* 0x000fea0003800200 */
.L_x_6:
[----:B------:R-:W-:Y:S04]  /*0800*/  BSSY.RECONVERGENT B1, `(.L_x_9) ;  /* 0x0000011000017945 */ /* 0x000fe80003800200 */
[----:B------:R-:W-:Y:S05]  /*0810*/  @!P0 BRA `(.L_x_10) ;  /* 0x00000000003c8947 */ /* 0x000fea0003800000 */
[----:B------:R-:W-:-:S13]  /*0820*/  ISETP.NE.AND P0, PT, R24, RZ, PT ;  /* 0x000000ff1800720c */ /* 0x000fda0003f05270 */
[----:B------:R-:W-:Y:S05]  /*0830*/  @P0 BRA `(.L_x_11) ;  /* 0x0000000000180947 */ /* 0x000fea0003800000 */
[----:B------:R-:W-:-:S04]  /*0840*/  IMAD R19, R8, UR11, RZ ;  /* 0x0000000b08137c24 */ /* 0x000fc8000f8e02ff */
[----:B------:R-:W-:-:S06]  /*0850*/  IMAD.WIDE R18, R19, 0x4, R10 ;  /* 0x0000000413127825 */ /* 0x000fcc00078e020a */
[----:B------:R-:W0:Y:S02]  /*0860*/  LDG.E R18, desc[UR6][R18.64+0x4] ;  /* 0x0000040612127981 */ /* 0x000e24000c1e1900 */
[----:B012---:R-:W-:-:S05]  /*0870*/  FMUL R9, R18, UR10 ;  /* 0x0000000a12097c20 */ /* 0x007fca0008400000 */
[----:B------:R3:W-:Y:S01]  /*0880*/  STG.E desc[UR6][R16.64], R9 ;  /* 0x0000000910007986 */ /* 0x0007e2000c101906 */
[----:B------:R-:W-:Y:S05]  /*0890*/  BRA `(.L_x_10) ;  /* 0x00000000001c7947 */ /* 0x000fea0003800000 */
.L_x_11:
[----:B------:R-:W-:-:S13]  /*08a0*/  ISETP.NE.AND P0, PT, R24, R5, PT ;  /* 0x000000051800720c */ /* 0x000fda0003f05270 */
[----:B------:R-:W-:Y:S05]  /*08b0*/  @P0 BRA `(.L_x_10) ;  /* 0x0000000000140947 */ /* 0x000fea0003800000 */
[----:B------:R-:W-:-:S04]  /*08c0*/  IMAD R19, R8, UR11, RZ ;  /* 0x0000000b08137c24 */ /* 0x000fc8000f8e02ff */
[----:B------:R-:W-:-:S06]  /*08d0*/  IMAD.WIDE R18, R19, 0x4, R14 ;  /* 0x0000000413127825 */ /* 0x000fcc00078e020e */
[----:B------:R-:W0:Y:S02]  /*08e0*/  LDG.E R18, desc[UR6][R18.64+-0x8] ;  /* 0xfffff80612127981 */ /* 0x000e24000c1e1900 */
[----:B012---:R-:W-:-:S05]  /*08f0*/  FMUL R9, R18, UR10 ;  /* 0x0000000a12097c20 */ /* 0x007fca0008400000 */
[----:B------:R4:W-:Y:S02]  /*0900*/  STG.E desc[UR6][R16.64], R9 ;  /* 0x0000000910007986 */ /* 0x0009e4000c101906 */
.L_x_10:
[----:B------:R-:W-:Y:S05]  /*0910*/  BSYNC.RECONVERGENT B1 ;  /* 0x0000000000017941 */ /* 0x000fea0003800200 */
.L_x_9:
[----:B------:R-:W-:-:S13]  /*0920*/  LOP3.LUT P0, RZ, R24, R8, RZ, 0xfc, !PT ;  /* 0x0000000818ff7212 */ /* 0x000fda000780fcff */
[----:B------:R-:W-:Y:S05]  /*0930*/  @P0 BRA `(.L_x_12) ;  /* 0x0000000000100947 */ /* 0x000fea0003800000 */
[----:B------:R-:W0:Y:S02]  /*0940*/  LDG.E R8, desc[UR6][R14.64] ;  /* 0x000000060e087981 */ /* 0x000e24000c1e1900 */
[----:B01234-:R-:W-:-:S05]  /*0950*/  FMUL R9, R8, UR9 ;  /* 0x0000000908097c20 */ /* 0x01ffca0008400000 */
[----:B------:R0:W-:Y:S01]  /*0960*/  STG.E desc[UR6][R16.64], R9 ;  /* 0x0000000910007986 */ /* 0x0001e2000c101906 */
[----:B------:R-:W-:Y:S05]  /*0970*/  BRA `(.L_x_1) ;  /* 0x0000000000547947 */ /* 0x000fea0003800000 */
.L_x_12:
[----:B------:R-:W-:-:S04]  /*0980*/  ISETP.NE.AND P0, PT, R24, RZ, PT ;  /* 0x000000ff1800720c */ /* 0x000fc80003f05270 */
[----:B------:R-:W-:-:S13]  /*0990*/  ISETP.NE.OR P0, PT, R8, R5, P0 ;  /* 0x000000050800720c */ /* 0x000fda0000705670 */
[----:B------:R-:W-:Y:S05]  /*09a0*/  @P0 BRA `(.L_x_13) ;  /* 0x0000000000100947 */ /* 0x000fea0003800000 */
[----:B------:R-:W0:Y:S02]  /*09b0*/  LDG.E R8, desc[UR6][R12.64] ;  /* 0x000000060c087981 */ /* 0x000e24000c1e1900 */
[----:B01234-:R-:W-:-:S05]  /*09c0*/  FMUL R9, R8, UR9 ;  /* 0x0000000908097c20 */ /* 0x01ffca0008400000 */
[----:B------:R0:W-:Y:S01]  /*09d0*/  STG.E desc[UR6][R16.64], R9 ;  /* 0x0000000910007986 */ /* 0x0001e2000c101906 */
[----:B------:R-:W-:Y:S05]  /*09e0*/  BRA `(.L_x_1) ;  /* 0x0000000000387947 */ /* 0x000fea0003800000 */
.L_x_13:
[----:B------:R-:W-:-:S04]  /*09f0*/  ISETP.NE.AND P0, PT, R24, R5, PT ;  /* 0x000000051800720c */ /* 0x000fc80003f05270 */
[----:B------:R-:W-:-:S13]  /*0a00*/  ISETP.NE.OR P1, PT, R8, RZ, P0 ;  /* 0x000000ff0800720c */ /* 0x000fda0000725670 */
[----:B------:R-:W-:Y:S05]  /*0a10*/  @P1 BRA `(.L_x_14) ;  /* 0x0000000000101947 */ /* 0x000fea0003800000 */
[----:B------:R-:W0:Y:S02]  /*0a20*/  LDG.E R8, desc[UR6][R14.64+-0x8] ;  /* 0xfffff8060e087981 */ /* 0x000e24000c1e1900 */
[----:B01234-:R-:W-:-:S05]  /*0a30*/  FMUL R9, R8, UR9 ;  /* 0x0000000908097c20 */ /* 0x01ffca0008400000 */
[----:B------:R2:W-:Y:S01]  /*0a40*/  STG.E desc[UR6][R16.64], R9 ;  /* 0x0000000910007986 */ /* 0x0005e2000c101906 */
[----:B------:R-:W-:Y:S05]  /*0a50*/  BRA `(.L_x_1) ;  /* 0x00000000001c7947 */ /* 0x000fea0003800000 */
.L_x_14:
[----:B------:R-:W-:-:S13]  /*0a60*/  ISETP.NE.OR P0, PT, R8, R5, P0 ;  /* 0x000000050800720c */ /* 0x000fda0000705670 */
[----:B------:R-:W-:Y:S05]  /*0a70*/  @P0 BRA `(.L_x_1) ;  /* 0x0000000000140947 */ /* 0x000fea0003800000 */
[----:B01234-:R-:W-:-:S04]  /*0a80*/  IMAD R9, R5, R5, RZ ;  /* 0x0000000505097224 */ /* 0x01ffc800078e02ff */
[----:B------:R-:W-:-:S06]  /*0a90*/  IMAD.WIDE.U32 R8, R9, 0x4, R14 ;  /* 0x0000000409087825 */ /* 0x000fcc00078e000e */
[----:B------:R-:W2:Y:S02]  /*0aa0*/  LDG.E R8, desc[UR6][R8.64+-0x8] ;  /* 0xfffff80608087981 */ /* 0x000ea4000c1e1900 */
[----:B--2---:R-:W-:-:S05]  /*0ab0*/  FMUL R19, R8, UR9 ;  /* 0x0000000908137c20 */ /* 0x004fca0008400000 */
[----:B------:R0:W-:Y:S02]  /*0ac0*/  STG.E desc[UR6][R16.64], R19 ;  /* 0x0000001310007986 */ /* 0x0001e4000c101906 */
.L_x_1:
[----:B0-----:R-:W-:Y:S05]  /*0ad0*/  BSYNC.RECONVERGENT B0 ;  /* 0x0000000000007941 */ /* 0x001fea0003800200 */
.L_x_0:
[----:B------:R-:W-:Y:S01]  /*0ae0*/  VIADD R3, R3, 0x1 ;  /* 0x0000000103037836 */ /* 0x000fe20000000000 */
[----:B------:R-:W-:Y:S06]  /*0af0*/  @P3 BRA `(.L_x_15) ;  /* 0xfffffff400b03947 */ /* 0x000fec000383ffff */
[----:B------:R-:W-:Y:S05]  /*0b00*/  EXIT ;  /* 0x000000000000794d */ /* 0x000fea0003800000 */
        .weak           $__internal_0_$__cuda_sm3x_div_rn_noftz_f32_slowpath
        .type           $__internal_0_$__cuda_sm3x_div_rn_noftz_f32_slowpath,@function
        .size           $__internal_0_$__cuda_sm3x_div_rn_noftz_f32_slowpath,(.L_x_28 - $__internal_0_$__cuda_sm3x_div_rn_noftz_f32_slowpath)
$__internal_0_$__cuda_sm3x_div_rn_noftz_f32_slowpath:
[--C-:B------:R-:W-:Y:S01]  /*0b10*/  SHF.R.U32.HI R19, RZ, 0x17, R7.reuse ;  /* 0x00000017ff137819 */ /* 0x100fe20000011607 */
[----:B------:R-:W-:Y:S01]  /*0b20*/  BSSY.RECONVERGENT B3, `(.L_x_16) ;  /* 0x0000064000037945 */ /* 0x000fe20003800200 */
[--C-:B------:R-:W-:Y:S01]  /*0b30*/  SHF.R.U32.HI R9, RZ, 0x17, R20.reuse ;  /* 0x00000017ff097819 */ /* 0x100fe20000011614 */
[----:B------:R-:W-:Y:S01]  /*0b40*/  IMAD.MOV.U32 R21, RZ, RZ, R20 ;  /* 0x000000ffff157224 */ /* 0x000fe200078e0014 */
[----:B------:R-:W-:Y:S01]  /*0b50*/  LOP3.LUT R19, R19, 0xff, RZ, 0xc0, !PT ;  /* 0x000000ff13137812 */ /* 0x000fe200078ec0ff */
[----:B------:R-:W-:Y:S01]  /*0b60*/  IMAD.MOV.U32 R26, RZ, RZ, R7 ;  /* 0x000000ffff1a7224 */ /* 0x000fe200078e0007 */
[----:B------:R-:W-:-:S03]  /*0b70*/  LOP3.LUT R9, R9, 0xff, RZ, 0xc0, !PT ;  /* 0x000000ff09097812 */ /* 0x000fc600078ec0ff */
[----:B------:R-:W-:Y:S01]  /*0b80*/  VIADD R23, R19, 0xffffffff ;  /* 0xffffffff13177836 */ /* 0x000fe20000000000 */
[----:B------:R-:W-:-:S04]  /*0b90*/  IADD3 R25, PT, PT, R9, -0x1, RZ ;  /* 0xffffffff09197810 */ /* 0x000fc80007ffe0ff */
[----:B------:R-:W-:-:S04]  /*0ba0*/  ISETP.GT.U32.AND P1, PT, R23, 0xfd, PT ;  /* 0x000000fd1700780c */ /* 0x000fc80003f24070 */
[----:B------:R-:W-:-:S13]  /*0bb0*/  ISETP.GT.U32.OR P1, PT, R25, 0xfd, P1 ;  /* 0x000000fd1900780c */ /* 0x000fda0000f24470 */
[----:B------:R-:W-:Y:S01]  /*0bc0*/  @!P1 MOV R18, RZ ;  /* 0x000000ff00129202 */ /* 0x000fe20000000f00 */
[----:B------:R-:W-:Y:S06]  /*0bd0*/  @!P1 BRA `(.L_x_17) ;  /* 0x00000000005c9947 */ /* 0x000fec0003800000 */
[----:B------:R-:W-:Y:S02]  /*0be0*/  FSETP.GTU.FTZ.AND P2, PT, |R7|, +INF , PT ;  /* 0x7f8000000700780b */ /* 0x000fe40003f5c200 */
[----:B------:R-:W-:-:S04]  /*0bf0*/  FSETP.GTU.FTZ.AND P1, PT, |R20|, +INF , PT ;  /* 0x7f8000001400780b */ /* 0x000fc80003f3c200 */
[----:B------:R-:W-:-:S13]  /*0c00*/  PLOP3.LUT P1, PT, P1, P2, PT, 0xf8, 0x8f ;  /* 0x00000000008f781c */ /* 0x000fda0000f25f70 */
[----:B------:R-:W-:Y:S05]  /*0c10*/  @P1 BRA `(.L_x_18) ;  /* 0x00000004004c1947 */ /* 0x000fea0003800000 */
[----:B------:R-:W-:-:S13]  /*0c20*/  LOP3.LUT P1, RZ, R26, 0x7fffffff, R21, 0xc8, !PT ;  /* 0x7fffffff1aff7812 */ /* 0x000fda000782c815 */
[----:B------:R-:W-:Y:S05]  /*0c30*/  @!P1 BRA `(.L_x_19) ;  /* 0x00000004003c9947 */ /* 0x000fea0003800000 */
[C---:B------:R-:W-:Y:S02]  /*0c40*/  FSETP.NEU.FTZ.AND P4, PT, |R20|.reuse, +INF , PT ;  /* 0x7f8000001400780b */ /* 0x040fe40003f9d200 */
[----:B------:R-:W-:Y:S02]  /*0c50*/  FSETP.NEU.FTZ.AND P2, PT, |R7|, +INF , PT ;  /* 0x7f8000000700780b */ /* 0x000fe40003f5d200 */
[----:B------:R-:W-:-:S11]  /*0c60*/  FSETP.NEU.FTZ.AND P1, PT, |R20|, +INF , PT ;  /* 0x7f8000001400780b */ /* 0x000fd60003f3d200 */
[----:B------:R-:W-:Y:S05]  /*0c70*/  @!P2 BRA !P4, `(.L_x_19) ;  /* 0x00000004002ca947 */ /* 0x000fea0006000000 */
[----:B------:R-:W-:-:S04]  /*0c80*/  LOP3.LUT P4, RZ, R21, 0x7fffffff, RZ, 0xc0, !PT ;  /* 0x7fffffff15ff7812 */ /* 0x000fc8000788c0ff */
[----:B------:R-:W-:-:S13]  /*0c90*/  PLOP3.LUT P2, PT, P2, P4, PT, 0x2f, 0xf2 ;  /* 0x0000000000f2781c */ /* 0x000fda0001748577 */
[----:B------:R-:W-:Y:S05]  /*0ca0*/  @P2 BRA `(.L_x_20) ;  /* 0x0000000400182947 */ /* 0x000fea0003800000 */
[----:B------:R-:W-:-:S04]  /*0cb0*/  LOP3.LUT P2, RZ, R26, 0x7fffffff, RZ, 0xc0, !PT ;  /* 0x7fffffff1aff7812 */ /* 0x000fc8000784c0ff */
[----:B------:R-:W-:-:S13]  /*0cc0*/  PLOP3.LUT P1, PT, P1, P2, PT, 0x2f, 0xf2 ;  /* 0x0000000000f2781c */ /* 0x000fda0000f24577 */
[----:B------:R-:W-:Y:S05]  /*0cd0*/  @P1 BRA `(.L_x_21) ;  /* 0x0000000400001947 */ /* 0x000fea0003800000 */
[----:B------:R-:W-:Y:S02]  /*0ce0*/  ISETP.GE.AND P1, PT, R25, RZ, PT ;  /* 0x000000ff1900720c */ /* 0x000fe40003f26270 */
[----:B------:R-:W-:-:S11]  /*0cf0*/  ISETP.GE.AND P2, PT, R23, RZ, PT ;  /* 0x000000ff1700720c */ /* 0x000fd60003f46270 */
[----:B------:R-:W-:Y:S02]  /*0d00*/  @P1 IMAD.MOV.U32 R18, RZ, RZ, RZ ;  /* 0x000000ffff121224 */ /* 0x000fe400078e00ff */
[----:B------:R-:W-:Y:S01]  /*0d10*/  @!P1 FFMA R21, R20, 1.84467440737095516160e+19, RZ ;  /* 0x5f80000014159823 */ /* 0x000fe200000000ff */
[----:B------:R-:W-:Y:S02]  /*0d20*/  @!P1 IMAD.MOV.U32 R18, RZ, RZ, -0x40 ;  /* 0xffffffc0ff129424 */ /* 0x000fe400078e00ff */
[----:B------:R-:W-:-:S03]  /*0d30*/  @!P2 FFMA R26, R7, 1.84467440737095516160e+19, RZ ;  /* 0x5f800000071aa823 */ /* 0x000fc600000000ff */
[----:B------:R-:W-:-:S07]  /*0d40*/  @!P2 IADD3 R18, PT, PT, R18, 0x40, RZ ;  /* 0x000000401212a810 */ /* 0x000fce0007ffe0ff */
.L_x_17:
[----:B------:R-:W-:Y:S01]  /*0d50*/  LEA R23, R19, 0xc0800000, 0x17 ;  /* 0xc080000013177811 */ /* 0x000fe200078eb8ff */
[----:B------:R-:W-:Y:S01]  /*0d60*/  VIADD R20, R9, 0xffffff81 ;  /* 0xffffff8109147836 */ /* 0x000fe20000000000 */
[----:B------:R-:W-:Y:S03]  /*0d70*/  BSSY.RECONVERGENT B4, `(.L_x_22) ;  /* 0x0000035000047945 */ /* 0x000fe60003800200 */
[----:B------:R-:W-:Y:S02]  /*0d80*/  IMAD.IADD R23, R26, 0x1, -R23 ;  /* 0x000000011a177824 */ /* 0x000fe400078e0a17 */
[C---:B------:R-:W-:Y:S02]  /*0d90*/  IMAD R9, R20.reuse, -0x800000, R21 ;  /* 0xff80000014097824 */ /* 0x040fe400078e0215 */
[----:B------:R0:W1:Y:S01]  /*0da0*/  MUFU.RCP R25, R23 ;  /* 0x0000001700197308 */ /* 0x0000620000001000 */
[----:B------:R-:W-:Y:S01]  /*0db0*/  FADD.FTZ R28, -R23, -RZ ;  /* 0x800000ff171c7221 */ /* 0x000fe20000010100 */
[----:B0-----:R-:W-:-:S04]  /*0dc0*/  IADD3 R23, PT, PT, R20, 0x7f, -R19 ;  /* 0x0000007f14177810 */ /* 0x001fc80007ffe813 */
[----:B------:R-:W-:Y:S01]  /*0dd0*/  IADD3 R18, PT, PT, R23, R18, RZ ;  /* 0x0000001217127210 */ /* 0x000fe20007ffe0ff */
[----:B-1----:R-:W-:-:S04]  /*0de0*/  FFMA R26, R25, R28, 1 ;  /* 0x3f800000191a7423 */ /* 0x002fc8000000001c */
[----:B------:R-:W-:-:S04]  /*0df0*/  FFMA R26, R25, R26, R25 ;  /* 0x0000001a191a7223 */ /* 0x000fc80000000019 */
[----:B------:R-:W-:-:S04]  /*0e00*/  FFMA R21, R9, R26, RZ ;  /* 0x0000001a09157223 */ /* 0x000fc800000000ff */
[----:B------:R-:W-:-:S04]  /*0e10*/  FFMA R25, R28, R21, R9 ;  /* 0x000000151c197223 */ /* 0x000fc80000000009 */
[----:B------:R-:W-:-:S04]  /*0e20*/  FFMA R21, R26, R25, R21 ;  /* 0x000000191a157223 */ /* 0x000fc80000000015 */
[----:B------:R-:W-:-:S04]  /*0e30*/  FFMA R28, R28, R21, R9 ;  /* 0x000000151c1c7223 */ /* 0x000fc80000000009 */
[----:B------:R-:W-:-:S05]  /*0e40*/  FFMA R9, R26, R28, R21 ;  /* 0x0000001c1a097223 */ /* 0x000fca0000000015 */
[----:B------:R-:W-:-:S04]  /*0e50*/  SHF.R.U32.HI R19, RZ, 0x17, R9 ;  /* 0x00000017ff137819 */ /* 0x000fc80000011609 */
[----:B------:R-:W-:-:S05]  /*0e60*/  LOP3.LUT R19, R19, 0xff, RZ, 0xc0, !PT ;  /* 0x000000ff13137812 */ /* 0x000fca00078ec0ff */
[----:B------:R-:W-:-:S04]  /*0e70*/  IMAD.IADD R19, R19, 0x1, R18 ;  /* 0x0000000113137824 */ /* 0x000fc800078e0212 */
[----:B------:R-:W-:-:S05]  /*0e80*/  VIADD R20, R19, 0xffffffff ;  /* 0xffffffff13147836 */ /* 0x000fca0000000000 */
[----:B------:R-:W-:-:S13]  /*0e90*/  ISETP.GE.U32.AND P1, PT, R20, 0xfe, PT ;  /* 0x000000fe1400780c */ /* 0x000fda0003f26070 */
[----:B------:R-:W-:Y:S05]  /*0ea0*/  @!P1 BRA `(.L_x_23) ;  /* 0x0000000000809947 */ /* 0x000fea0003800000 */
[----:B------:R-:W-:-:S13]  /*0eb0*/  ISETP.GT.AND P1, PT, R19, 0xfe, PT ;  /* 0x000000fe1300780c */ /* 0x000fda0003f24270 */
[----:B------:R-:W-:Y:S05]  /*0ec0*/  @P1 BRA `(.L_x_24) ;  /* 0x00000000006c1947 */ /* 0x000fea0003800000 */
[----:B------:R-:W-:-:S13]  /*0ed0*/  ISETP.GE.AND P1, PT, R19, 0x1, PT ;  /* 0x000000011300780c */ /* 0x000fda0003f26270 */
[----:B------:R-:W-:Y:S05]  /*0ee0*/  @P1 BRA `(.L_x_25) ;  /* 0x0000000000741947 */ /* 0x000fea0003800000 */
[----:B------:R-:W-:Y:S02]  /*0ef0*/  ISETP.GE.AND P1, PT, R19, -0x18, PT ;  /* 0xffffffe81300780c */ /* 0x000fe40003f26270 */
[----:B------:R-:W-:-:S11]  /*0f00*/  LOP3.LUT R9, R9, 0x80000000, RZ, 0xc0, !PT ;  /* 0x8000000009097812 */ /* 0x000fd600078ec0ff */
[----:B------:R-:W-:Y:S05]  /*0f10*/  @!P1 BRA `(.L_x_25) ;  /* 0x0000000000689947 */ /* 0x000fea0003800000 */
[-CC-:B------:R-:W-:Y:S01]  /*0f20*/  FFMA.RZ R18, R26, R28.reuse, R21.reuse ;  /* 0x0000001c1a127223 */ /* 0x180fe2000000c015 */
[C---:B------:R-:W-:Y:S02]  /*0f30*/  IADD3 R23, PT, PT, R19.reuse, 0x20, RZ ;  /* 0x0000002013177810 */ /* 0x040fe40007ffe0ff */
[C---:B------:R-:W-:Y:S02]  /*0f40*/  ISETP.NE.AND P4, PT, R19.reuse, RZ, PT ;  /* 0x000000ff1300720c */ /* 0x040fe40003f85270 */
[----:B------:R-:W-:Y:S01]  /*0f50*/  LOP3.LUT R20, R18, 0x7fffff, RZ, 0xc0, !PT ;  /* 0x007fffff12147812 */ /* 0x000fe200078ec0ff */
[CCC-:B------:R-:W-:Y:S01]  /*0f60*/  FFMA.RP R18, R26.reuse, R28.reuse, R21.reuse ;  /* 0x0000001c1a127223 */ /* 0x1c0fe20000008015 */
[----:B------:R-:W-:Y:S01]  /*0f70*/  ISETP.NE.AND P2, PT, R19, RZ, PT ;  /* 0x000000ff1300720c */ /* 0x000fe20003f45270 */
[----:B------:R-:W-:Y:S01]  /*0f80*/  FFMA.RM R21, R26, R28, R21 ;  /* 0x0000001c1a157223 */ /* 0x000fe20000004015 */
[----:B------:R-:W-:Y:S01]  /*0f90*/  LOP3.LUT R20, R20, 0x800000, RZ, 0xfc, !PT ;  /* 0x0080000014147812 */ /* 0x000fe200078efcff */
[----:B------:R-:W-:-:S03]  /*0fa0*/  IMAD.MOV R19, RZ, RZ, -R19 ;  /* 0x000000ffff137224 */ /* 0x000fc600078e0a13 */
[----:B------:R-:W-:Y:S02]  /*0fb0*/  SHF.L.U32 R23, R20, R23, RZ ;  /* 0x0000001714177219 */ /* 0x000fe400000006ff */
[----:B------:R-:W-:Y:S02]  /*0fc0*/  FSETP.NEU.FTZ.AND P1, PT, R18, R21, PT ;  /* 0x000000151200720b */ /* 0x000fe40003f3d000 */
[----:B------:R-:W-:Y:S02]  /*0fd0*/  SEL R19, R19, RZ, P4 ;  /* 0x000000ff13137207 */ /* 0x000fe40002000000 */
[----:B------:R-:W-:Y:S02]  /*0fe0*/  ISETP.NE.AND P2, PT, R23, RZ, P2 ;  /* 0x000000ff1700720c */ /* 0x000fe40001745270 */
[----:B------:R-:W-:Y:S02]  /*0ff0*/  SHF.R.U32.HI R19, RZ, R19, R20 ;  /* 0x00000013ff137219 */ /* 0x000fe40000011614 */
[----:B------:R-:W-:-:S02]  /*1000*/  PLOP3.LUT P1, PT, P1, P2, PT, 0xf8, 0x8f ;  /* 0x00000000008f781c */ /* 0x000fc40000f25f70 */
[----:B------:R-:W-:Y:S02]  /*1010*/  SHF.R.U32.HI R21, RZ, 0x1, R19 ;  /* 0x00000001ff157819 */ /* 0x000fe40000011613 */
[----:B------:R-:W-:-:S04]  /*1020*/  SEL R18, RZ, 0x1, !P1 ;  /* 0x00000001ff127807 */ /* 0x000fc80004800000 */
[----:B------:R-:W-:-:S04]  /*1030*/  LOP3.LUT R18, R18, 0x1, R21, 0xf8, !PT ;  /* 0x0000000112127812 */ /* 0x000fc800078ef815 */
[----:B------:R-:W-:-:S05]  /*1040*/  LOP3.LUT R18, R18, R19, RZ, 0xc0, !PT ;  /* 0x0000001312127212 */ /* 0x000fca00078ec0ff */
[----:B------:R-:W-:-:S05]  /*1050*/  IMAD.IADD R18, R21, 0x1, R18 ;  /* 0x0000000115127824 */ /* 0x000fca00078e0212 */
[----:B------:R-:W-:Y:S01]  /*1060*/  LOP3.LUT R9, R18, R9, RZ, 0xfc, !PT ;  /* 0x0000000912097212 */ /* 0x000fe200078efcff */
[----:B------:R-:W-:Y:S06]  /*1070*/  BRA `(.L_x_25) ;  /* 0x0000000000107947 */ /* 0x000fec0003800000 */
.L_x_24:
[----:B------:R-:W-:-:S04]  /*1080*/  LOP3.LUT R9, R9, 0x80000000, RZ, 0xc0, !PT ;  /* 0x8000000009097812 */ /* 0x000fc800078ec0ff */
[----:B------:R-:W-:Y:S01]  /*1090*/  LOP3.LUT R9, R9, 0x7f800000, RZ, 0xfc, !PT ;  /* 0x7f80000009097812 */ /* 0x000fe200078efcff */
[----:B------:R-:W-:Y:S06]  /*10a0*/  BRA `(.L_x_25) ;  /* 0x0000000000047947 */ /* 0x000fec0003800000 */
.L_x_23:
[----:B------:R-:W-:-:S07]  /*10b0*/  LEA R9, R18, R9, 0x17 ;  /* 0x0000000912097211 */ /* 0x000fce00078eb8ff */
.L_x_25:
[----:B------:R-:W-:Y:S05]  /*10c0*/  BSYNC.RECONVERGENT B4 ;  /* 0x0000000000047941 */ /* 0x000fea0003800200 */
.L_x_22:
[----:B------:R-:W-:Y:S05]  /*10d0*/  BRA `(.L_x_26) ;  /* 0x0000000000207947 */ /* 0x000fea0003800000 */
.L_x_21:
[----:B------:R-:W-:-:S04]  /*10e0*/  LOP3.LUT R9, R26, 0x80000000, R21, 0x48, !PT ;  /* 0x800000001a097812 */ /* 0x000fc800078e4815 */
[----:B------:R-:W-:Y:S01]  /*10f0*/  LOP3.LUT R9, R9, 0x7f800000, RZ, 0xfc, !PT ;  /* 0x7f80000009097812 */ /* 0x000fe200078efcff */
[----:B------:R-:W-:Y:S06]  /*1100*/  BRA `(.L_x_26) ;  /* 0x0000000000147947 */ /* 0x000fec0003800000 */
.L_x_20:
[----:B------:R-:W-:Y:S01]  /*1110*/  LOP3.LUT R9, R26, 0x80000000, R21, 0x48, !PT ;  /* 0x800000001a097812 */ /* 0x000fe200078e4815 */
[----:B------:R-:W-:Y:S06]  /*1120*/  BRA `(.L_x_26) ;  /* 0x00000000000c7947 */ /* 0x000fec0003800000 */
.L_x_19:
[----:B------:R-:W0:Y:S01]  /*1130*/  MUFU.RSQ R9, -QNAN ;  /* 0xffc0000000097908 */ /* 0x000e220000001400 */
[----:B------:R-:W-:Y:S05]  /*1140*/  BRA `(.L_x_26) ;  /* 0x0000000000047947 */ /* 0x000fea0003800000 */
.L_x_18:
[----:B------:R-:W-:-:S07]  /*1150*/  FADD.FTZ R9, R20, R7 ;  /* 0x0000000714097221 */ /* 0x000fce0000010000 */
.L_x_26:
[----:B------:R-:W-:Y:S05]  /*1160*/  BSYNC.RECONVERGENT B3 ;  /* 0x0000000000037941 */ /* 0x000fea0003800200 */
.L_x_16:
[----:B------:R-:W-:-:S04]  /*1170*/  IMAD.MOV.U32 R23, RZ, RZ, 0x0 ;  /* 0x00000000ff177424 */ /* 0x000fc800078e00ff */
[----:B0-----:R-:W-:Y:S05]  /*1180*/  RET.REL.NODEC R22 `(_Z13synthesis_512PfS_S_fffiii) ;  /* 0xffffffec169c7950 */ /* 0x001fea0003c3ffff */
.L_x_27:
[----:B------:R-:W-:-:S00]  /*1190*/  BRA `(.L_x_27) ;  /* 0xfffffffc00fc7947 */ /* 0x000fc0000383ffff */
[----:B------:R-:W-:-:S00]  /*11a0*/  NOP ;  /* 0x0000000000007918 */ /* 0x000fc00000000000 */
        /* <DEDUP_REMOVED lines=13> */
.L_x_28:


//--------------------- .nv.shared.reserved.0     --------------------------
	.section	.nv.shared.reserved.0,"aw",@nobits
	.weak		__nv_reservedSMEM_offset_0_alias
	.size		__nv_reservedSMEM_offset_0_alias, 0, 64
	.other		__nv_reservedSMEM_offset_0_alias,@"STO_CUDA_RESERVED_SHARED STV_DEFAULT"
__nv_reservedSMEM_offset_0_alias:
	.zero		0
	.zero		64


//--------------------- .nv.constant0._Z13synthesis_512PfS_S_fffiii --------------------------
	.section	.nv.constant0._Z13synthesis_512PfS_S_fffiii,"a",@progbits
	.sectionflags	@""
	.align	4
.nv.constant0._Z13synthesis_512PfS_S_fffiii:
	.zero		944


//--------------------- SYMBOLS --------------------------

	.type		.nv.reservedSmem.offset0,@object
	.size		.nv.reservedSmem.offset0,0x4
